	.headerflags	@"EF_CUDA_TEXMODE_UNIFIED EF_CUDA_64BIT_ADDRESS EF_CUDA_ACCELERATORS EF_CUDA_SM90 EF_CUDA_VIRTUAL_SM(EF_CUDA_SM90)"
	.elftype	@"ET_EXEC"


//--------------------- .nv.info                  --------------------------
	.section	.nv.info,"",@"SHT_CUDA_INFO"
	.align	4


	//----- nvinfo : EIATTR_REGCOUNT
	.align		4
        /*0000*/ 	.byte	0x04, 0x2f
        /*0002*/ 	.short	(.L_1 - .L_0)
	.align		4
.L_0:
        /*0004*/ 	.word	index@(triton_poi_fused_max_pool2d_with_indices_0)
        /*0008*/ 	.word	0x00000020


	//----- nvinfo : EIATTR_MIN_STACK_SIZE
	.align		4
.L_1:
        /*000c*/ 	.byte	0x04, 0x12
        /*000e*/ 	.short	(.L_3 - .L_2)
	.align		4
.L_2:
        /*0010*/ 	.word	index@(triton_poi_fused_max_pool2d_with_indices_0)
        /*0014*/ 	.word	0x00000000


	//----- nvinfo : EIATTR_FRAME_SIZE
	.align		4
.L_3:
        /*0018*/ 	.byte	0x04, 0x11
        /*001a*/ 	.short	(.L_5 - .L_4)
	.align		4
.L_4:
        /*001c*/ 	.word	index@(triton_poi_fused_max_pool2d_with_indices_0)
        /*0020*/ 	.word	0x00000000


	//----- nvinfo : EIATTR_MIN_STACK_SIZE
	.align		4
.L_5:
        /*0024*/ 	.byte	0x04, 0x12
        /*0026*/ 	.short	(.L_7 - .L_6)
	.align		4
.L_6:
        /*0028*/ 	.word	index@(triton_poi_fused_max_pool2d_with_indices_0)
        /*002c*/ 	.word	0x00000000
.L_7:


//--------------------- .nv.info.triton_poi_fused_max_pool2d_with_indices_0 --------------------------
	.section	.nv.info.triton_poi_fused_max_pool2d_with_indices_0,"",@"SHT_CUDA_INFO"
	.sectionflags	@""
	.align	4


	//----- nvinfo : EIATTR_CUDA_API_VERSION
	.align		4
        /*0000*/ 	.byte	0x04, 0x37
        /*0002*/ 	.short	(.L_9 - .L_8)
.L_8:
        /*0004*/ 	.word	0x0000007c


	//----- nvinfo : EIATTR_KPARAM_INFO
	.align		4
.L_9:
        /*0008*/ 	.byte	0x04, 0x17
        /*000a*/ 	.short	(.L_11 - .L_10)
.L_10:
        /*000c*/ 	.word	0x00000000
        /*0010*/ 	.short	0x0002
        /*0012*/ 	.short	0x0010
        /*0014*/ 	.byte	0x00, 0xf0, 0x11, 0x00


	//----- nvinfo : EIATTR_KPARAM_INFO
	.align		4
.L_11:
        /*0018*/ 	.byte	0x04, 0x17
        /*001a*/ 	.short	(.L_13 - .L_12)
.L_12:
        /*001c*/ 	.word	0x00000000
        /*0020*/ 	.short	0x0001
        /*0022*/ 	.short	0x0008
        /*0024*/ 	.byte	0x00, 0xf4, 0x21, 0x00


	//----- nvinfo : EIATTR_KPARAM_INFO
	.align		4
.L_13:
        /*0028*/ 	.byte	0x04, 0x17
        /*002a*/ 	.short	(.L_15 - .L_14)
.L_14:
        /*002c*/ 	.word	0x00000000
        /*0030*/ 	.short	0x0000
        /*0032*/ 	.short	0x0000
        /*0034*/ 	.byte	0x00, 0xf4, 0x21, 0x00


	//----- nvinfo : EIATTR_SPARSE_MMA_MASK
	.align		4
.L_15:
        /*0038*/ 	.byte	0x03, 0x50
        /*003a*/ 	.short	0x0000


	//----- nvinfo : EIATTR_MAXREG_COUNT
	.align		4
        /*003c*/ 	.byte	0x03, 0x1b
        /*003e*/ 	.short	0x00ff


	//----- nvinfo : EIATTR_EXIT_INSTR_OFFSETS
	.align		4
        /*0040*/ 	.byte	0x04, 0x1c
        /*0042*/ 	.short	(.L_17 - .L_16)


	//   ....[0]....
.L_16:
        /*0044*/ 	.word	0x00000aa0


	//   ....[1]....
        /*0048*/ 	.word	0x00000ac0


	//----- nvinfo : EIATTR_REQNTID
	.align		4
.L_17:
        /*004c*/ 	.byte	0x04, 0x10
        /*004e*/ 	.short	(.L_19 - .L_18)
.L_18:
        /*0050*/ 	.word	0x00000080
        /*0054*/ 	.word	0x00000001
        /*0058*/ 	.word	0x00000001


	//----- nvinfo : EIATTR_CBANK_PARAM_SIZE
	.align		4
.L_19:
        /*005c*/ 	.byte	0x03, 0x19
        /*005e*/ 	.short	0x0014


	//----- nvinfo : EIATTR_PARAM_CBANK
	.align		4
        /*0060*/ 	.byte	0x04, 0x0a
        /*0062*/ 	.short	(.L_21 - .L_20)
	.align		4
.L_20:
        /*0064*/ 	.word	index@(.nv.constant0.triton_poi_fused_max_pool2d_with_indices_0)
        /*0068*/ 	.short	0x0210
        /*006a*/ 	.short	0x0014


	//----- nvinfo : EIATTR_SW_WAR
	.align		4
.L_21:
        /*006c*/ 	.byte	0x04, 0x36
        /*006e*/ 	.short	(.L_23 - .L_22)
.L_22:
        /*0070*/ 	.word	0x00000008
.L_23:


//--------------------- .nv.callgraph             --------------------------
	.section	.nv.callgraph,"",@"SHT_CUDA_CALLGRAPH"
	.align	4
	.sectionentsize	8
	.align		4
        /*0000*/ 	.word	0x00000000
	.align		4
        /*0004*/ 	.word	0xffffffff
	.align		4
        /*0008*/ 	.word	0x00000000
	.align		4
        /*000c*/ 	.word	0xfffffffe
	.align		4
        /*0010*/ 	.word	0x00000000
	.align		4
        /*0014*/ 	.word	0xfffffffd
	.align		4
        /*0018*/ 	.word	0x00000000
	.align		4
        /*001c*/ 	.word	0xfffffffc


//--------------------- .text.triton_poi_fused_max_pool2d_with_indices_0 --------------------------
	.section	.text.triton_poi_fused_max_pool2d_with_indices_0,"ax",@progbits
	.align	128
        .global         triton_poi_fused_max_pool2d_with_indices_0
        .type           triton_poi_fused_max_pool2d_with_indices_0,@function
        .size           triton_poi_fused_max_pool2d_with_indices_0,(.L_x_1 - triton_poi_fused_max_pool2d_with_indices_0)
        .other          triton_poi_fused_max_pool2d_with_indices_0,@"STO_CUDA_ENTRY STV_DEFAULT"
triton_poi_fused_max_pool2d_with_indices_0:
.text.triton_poi_fused_max_pool2d_with_indices_0:
[----:B------:R-:W0:Y:S01]  /*0000*/  LDC R1, c[0x0][0x28] ;  /* 0x00000a00ff017b82 */ /* 0x000e220000000800 */
[----:B------:R-:W1:Y:S01]  /*0010*/  S2R R8, SR_TID.X ;  /* 0x0000000000087919 */ /* 0x000e620000002100 */
[----:B------:R-:W-:-:S06]  /*0020*/  IMAD.MOV.U32 R10, RZ, RZ, RZ ;  /* 0x000000ffff0a7224 */ /* 0x000fcc00078e00ff */
[----:B------:R-:W2:Y:S01]  /*0030*/  LDC.64 R12, c[0x0][0x210] ;  /* 0x00008400ff0c7b82 */ /* 0x000ea20000000a00 */
[----:B------:R-:W-:Y:S01]  /*0040*/  CS2R R24, SRZ ;  /* 0x0000000000187805 */ /* 0x000fe2000001ff00 */
[----:B------:R-:W3:Y:S01]  /*0050*/  S2R R9, SR_CTAID.X ;  /* 0x0000000000097919 */ /* 0x000ee20000002500 */
[----:B------:R-:W-:Y:S01]  /*0060*/  ULDC.64 UR4, c[0x0][0x208] ;  /* 0x0000820000047ab9 */ /* 0x000fe20000000a00 */
[----:B-1----:R-:W-:-:S05]  /*0070*/  LOP3.LUT R8, R8, 0x7f, RZ, 0xc0, !PT ;  /* 0x0000007f08087812 */ /* 0x002fca00078ec0ff */
[----:B---3--:R-:W-:Y:S02]  /*0080*/  IMAD R9, R9, 0x100, R8 ;  /* 0x0000010009097824 */ /* 0x008fe400078e0208 */
[----:B------:R-:W-:Y:S02]  /*0090*/  IMAD.MOV.U32 R8, RZ, RZ, RZ ;  /* 0x000000ffff087224 */ /* 0x000fe400078e00ff */
[C---:B------:R-:W-:Y:S01]  /*00a0*/  VIADD R11, R9.reuse, 0x80 ;  /* 0x00000080090b7836 */ /* 0x040fe20000000000 */
[C---:B------:R-:W-:Y:S01]  /*00b0*/  ISETP.GE.AND P1, PT, R9.reuse, 0x2d0c, PT ;  /* 0x00002d0c0900780c */ /* 0x040fe20003f26270 */
[----:B------:R-:W-:-:S03]  /*00c0*/  IMAD.HI R2, R9, -0x7bdef7bd, R8 ;  /* 0x8421084309027827 */ /* 0x000fc600078e0208 */
[C---:B------:R-:W-:Y:S01]  /*00d0*/  ISETP.GE.AND P0, PT, R11.reuse, 0x2d0c, PT ;  /* 0x00002d0c0b00780c */ /* 0x040fe20003f06270 */
[----:B------:R-:W-:Y:S01]  /*00e0*/  IMAD.HI R4, R11, -0x7bdef7bd, R10 ;  /* 0x842108430b047827 */ /* 0x000fe200078e020a */
[----:B------:R-:W-:-:S03]  /*00f0*/  SHF.R.U32.HI R3, RZ, 0x1f, R2 ;  /* 0x0000001fff037819 */ /* 0x000fc60000011602 */
[----:B------:R-:W-:Y:S01]  /*0100*/  IMAD.HI R8, R9, -0x779bd671, R8 ;  /* 0x8864298f09087827 */ /* 0x000fe200078e0208 */
[----:B------:R-:W-:Y:S02]  /*0110*/  LEA.HI.SX32 R3, R2, R3, 0x1c ;  /* 0x0000000302037211 */ /* 0x000fe400078fe2ff */
[----:B------:R-:W-:Y:S01]  /*0120*/  SHF.R.U32.HI R5, RZ, 0x1f, R4 ;  /* 0x0000001fff057819 */ /* 0x000fe20000011604 */
[----:B------:R-:W-:Y:S01]  /*0130*/  IMAD.MOV.U32 R2, RZ, RZ, RZ ;  /* 0x000000ffff027224 */ /* 0x000fe200078e00ff */
[----:B------:R-:W-:Y:S01]  /*0140*/  SHF.R.U32.HI R15, RZ, 0x1f, R8 ;  /* 0x0000001fff0f7819 */ /* 0x000fe20000011608 */
[----:B------:R-:W-:Y:S01]  /*0150*/  IMAD.HI R10, R11, -0x779bd671, R10 ;  /* 0x8864298f0b0a7827 */ /* 0x000fe200078e020a */
[----:B------:R-:W-:Y:S02]  /*0160*/  LEA.HI.SX32 R5, R4, R5, 0x1c ;  /* 0x0000000504057211 */ /* 0x000fe400078fe2ff */
[----:B------:R-:W-:Y:S01]  /*0170*/  LEA.HI R8, R8, R15, RZ, 0x17 ;  /* 0x0000000f08087211 */ /* 0x000fe200078fb8ff */
[----:B------:R-:W-:-:S04]  /*0180*/  IMAD.HI R0, R3, -0x7bdef7bd, R2 ;  /* 0x8421084303007827 */ /* 0x000fc800078e0202 */
[----:B------:R-:W-:Y:S01]  /*0190*/  IMAD.MOV.U32 R4, RZ, RZ, RZ ;  /* 0x000000ffff047224 */ /* 0x000fe200078e00ff */
[----:B------:R-:W-:-:S03]  /*01a0*/  SHF.R.U32.HI R7, RZ, 0x1f, R0 ;  /* 0x0000001fff077819 */ /* 0x000fc60000011600 */
[C---:B------:R-:W-:Y:S01]  /*01b0*/  IMAD.HI R2, R5.reuse, -0x7bdef7bd, R4 ;  /* 0x8421084305027827 */ /* 0x040fe200078e0204 */
[----:B------:R-:W-:Y:S01]  /*01c0*/  LEA.HI R7, R0, R7, RZ, 0x1c ;  /* 0x0000000700077211 */ /* 0x000fe200078fe0ff */
[----:B------:R-:W-:Y:S02]  /*01d0*/  HFMA2.MMA R0, -RZ, RZ, 0, 0 ;  /* 0x00000000ff007435 */ /* 0x000fe400000001ff */
[----:B------:R-:W-:Y:S01]  /*01e0*/  IMAD R4, R5, -0x1f, R11 ;  /* 0xffffffe105047824 */ /* 0x000fe200078e020b */
[----:B------:R-:W-:Y:S01]  /*01f0*/  SHF.R.U32.HI R15, RZ, 0x1f, R2 ;  /* 0x0000001fff0f7819 */ /* 0x000fe20000011602 */
[----:B------:R-:W-:-:S03]  /*0200*/  IMAD R7, R7, -0x1f, R3 ;  /* 0xffffffe107077824 */ /* 0x000fc600078e0203 */
[----:B------:R-:W-:Y:S01]  /*0210*/  LEA.HI R15, R2, R15, RZ, 0x1c ;  /* 0x0000000f020f7211 */ /* 0x000fe200078fe0ff */
[----:B------:R-:W-:Y:S01]  /*0220*/  IMAD R2, R3, -0x1f, R9 ;  /* 0xffffffe103027824 */ /* 0x000fe200078e0209 */
[----:B------:R-:W-:Y:S01]  /*0230*/  SHF.R.U32.HI R3, RZ, 0x1f, R10 ;  /* 0x0000001fff037819 */ /* 0x000fe2000001160a */
[----:B------:R-:W-:Y:S02]  /*0240*/  IMAD R7, R8, 0x20, R7 ;  /* 0x0000002008077824 */ /* 0x000fe400078e0207 */
[----:B------:R-:W-:Y:S01]  /*0250*/  IMAD R15, R15, -0x1f, R5 ;  /* 0xffffffe10f0f7824 */ /* 0x000fe200078e0205 */
[----:B------:R-:W-:Y:S01]  /*0260*/  LEA.HI R10, R10, R3, RZ, 0x17 ;  /* 0x000000030a0a7211 */ /* 0x000fe200078fb8ff */
[----:B------:R-:W-:-:S04]  /*0270*/  IMAD R2, R7, 0x40, R2 ;  /* 0x0000004007027824 */ /* 0x000fc800078e0202 */
[----:B------:R-:W-:Y:S02]  /*0280*/  IMAD R15, R10, 0x20, R15 ;  /* 0x000000200a0f7824 */ /* 0x000fe400078e020f */
[----:B------:R-:W-:Y:S02]  /*0290*/  IMAD.SHL.U32 R2, R2, 0x2, RZ ;  /* 0x0000000202027824 */ /* 0x000fe400078e00ff */
[----:B------:R-:W-:Y:S02]  /*02a0*/  IMAD R4, R15, 0x40, R4 ;  /* 0x000000400f047824 */ /* 0x000fe400078e0204 */
[----:B------:R-:W-:Y:S02]  /*02b0*/  VIADD R19, R2, 0x1 ;  /* 0x0000000102137836 */ /* 0x000fe40000000000 */
[----:B------:R-:W-:Y:S02]  /*02c0*/  IMAD.SHL.U32 R27, R4, 0x2, RZ ;  /* 0x00000002041b7824 */ /* 0x000fe400078e00ff */
[----:B--2---:R-:W-:-:S04]  /*02d0*/  IMAD.WIDE R6, R2, 0x4, R12 ;  /* 0x0000000402067825 */ /* 0x004fc800078e020c */
[--C-:B------:R-:W-:Y:S01]  /*02e0*/  IMAD.WIDE R18, R19, 0x4, R12.reuse ;  /* 0x0000000413127825 */ /* 0x100fe200078e020c */
[----:B------:R-:W-:Y:S01]  /*02f0*/  CS2R R22, SRZ ;  /* 0x0000000000167805 */ /* 0x000fe2000001ff00 */
[----:B------:R-:W2:Y:S02]  /*0300*/  @!P1 LDG.E.EL R0, desc[UR4][R6.64] ;  /* 0x0000000406009981 */ /* 0x000ea4000c2e1900 */
[C---:B------:R-:W-:Y:S02]  /*0310*/  VIADD R17, R27.reuse, 0x1 ;  /* 0x000000011b117836 */ /* 0x040fe40000000000 */
[----:B------:R1:W2:Y:S01]  /*0320*/  @!P1 LDG.E.EL R25, desc[UR4][R18.64] ;  /* 0x0000000412199981 */ /* 0x0002a2000c2e1900 */
[----:B------:R-:W-:Y:S02]  /*0330*/  VIADD R15, R2, 0x2 ;  /* 0x00000002020f7836 */ /* 0x000fe40000000000 */
[----:B------:R-:W-:-:S04]  /*0340*/  IMAD.WIDE R4, R27, 0x4, R12 ;  /* 0x000000041b047825 */ /* 0x000fc800078e020c */
[--C-:B------:R-:W-:Y:S01]  /*0350*/  IMAD.WIDE R16, R17, 0x4, R12.reuse ;  /* 0x0000000411107825 */ /* 0x100fe200078e020c */
[----:B------:R3:W4:Y:S03]  /*0360*/  @!P0 LDG.E.EL R24, desc[UR4][R4.64] ;  /* 0x0000000404188981 */ /* 0x000726000c2e1900 */
[----:B------:R-:W-:Y:S01]  /*0370*/  IMAD.WIDE R14, R15, 0x4, R12 ;  /* 0x000000040f0e7825 */ /* 0x000fe200078e020c */
[----:B------:R-:W4:Y:S03]  /*0380*/  @!P0 LDG.E.EL R23, desc[UR4][R16.64] ;  /* 0x0000000410178981 */ /* 0x000f26000c2e1900 */
[----:B------:R-:W-:Y:S01]  /*0390*/  VIADD R29, R27, 0x2 ;  /* 0x000000021b1d7836 */ /* 0x000fe20000000000 */
[----:B-1----:R-:W-:Y:S01]  /*03a0*/  CS2R R18, SRZ ;  /* 0x0000000000127805 */ /* 0x002fe2000001ff00 */
[----:B------:R1:W5:Y:S01]  /*03b0*/  @!P1 LDG.E.EL R22, desc[UR4][R14.64] ;  /* 0x000000040e169981 */ /* 0x000362000c2e1900 */
[----:B------:R-:W-:-:S02]  /*03c0*/  VIADD R21, R2, 0x40 ;  /* 0x0000004002157836 */ /* 0x000fc40000000000 */
[----:B------:R-:W-:-:S04]  /*03d0*/  IMAD.WIDE R28, R29, 0x4, R12 ;  /* 0x000000041d1c7825 */ /* 0x000fc800078e020c */
[----:B------:R-:W-:Y:S01]  /*03e0*/  VIADD R3, R27, 0x40 ;  /* 0x000000401b037836 */ /* 0x000fe20000000000 */
[----:B------:R1:W5:Y:S01]  /*03f0*/  @!P0 LDG.E.EL R18, desc[UR4][R28.64] ;  /* 0x000000041c128981 */ /* 0x000362000c2e1900 */
[----:B------:R-:W-:-:S04]  /*0400*/  IMAD.WIDE R20, R21, 0x4, R12 ;  /* 0x0000000415147825 */ /* 0x000fc800078e020c */
[----:B------:R-:W-:Y:S01]  /*0410*/  IMAD.MOV.U32 R7, RZ, RZ, RZ ;  /* 0x000000ffff077224 */ /* 0x000fe200078e00ff */
[----:B------:R-:W5:Y:S01]  /*0420*/  @!P1 LDG.E.EL R19, desc[UR4][R20.64] ;  /* 0x0000000414139981 */ /* 0x000f62000c2e1900 */
[----:B---3--:R-:W-:Y:S01]  /*0430*/  IMAD.WIDE R4, R3, 0x4, R12 ;  /* 0x0000000403047825 */ /* 0x008fe200078e020c */
[----:B------:R-:W-:-:S03]  /*0440*/  MOV R10, RZ ;  /* 0x000000ff000a7202 */ /* 0x000fc60000000f00 */
[----:B------:R-:W-:Y:S01]  /*0450*/  VIADD R6, R2, 0x41 ;  /* 0x0000004102067836 */ /* 0x000fe20000000000 */
[----:B------:R3:W5:Y:S01]  /*0460*/  @!P0 LDG.E.EL R7, desc[UR4][R4.64] ;  /* 0x0000000404078981 */ /* 0x000762000c2e1900 */
[----:B-1----:R-:W-:Y:S02]  /*0470*/  VIADD R15, R27, 0x41 ;  /* 0x000000411b0f7836 */ /* 0x002fe40000000000 */
[----:B0-----:R-:W-:-:S04]  /*0480*/  IMAD.WIDE R16, R6, 0x4, R12 ;  /* 0x0000000406107825 */ /* 0x001fc800078e020c */
[----:B------:R-:W-:Y:S01]  /*0490*/  IMAD.MOV.U32 R8, RZ, RZ, RZ ;  /* 0x000000ffff087224 */ /* 0x000fe200078e00ff */
[----:B------:R0:W5:Y:S01]  /*04a0*/  @!P1 LDG.E.EL R10, desc[UR4][R16.64] ;  /* 0x00000004100a9981 */ /* 0x000162000c2e1900 */
[----:B------:R-:W-:Y:S02]  /*04b0*/  VIADD R29, R2, 0x42 ;  /* 0x00000042021d7836 */ /* 0x000fe40000000000 */
[----:B------:R-:W-:-:S04]  /*04c0*/  IMAD.WIDE R14, R15, 0x4, R12 ;  /* 0x000000040f0e7825 */ /* 0x000fc800078e020c */
[----:B------:R-:W-:Y:S01]  /*04d0*/  IMAD.MOV.U32 R3, RZ, RZ, RZ ;  /* 0x000000ffff037224 */ /* 0x000fe200078e00ff */
[----:B------:R1:W5:Y:S01]  /*04e0*/  @!P0 LDG.E.EL R8, desc[UR4][R14.64] ;  /* 0x000000040e088981 */ /* 0x000362000c2e1900 */
[----:B------:R-:W-:Y:S02]  /*04f0*/  VIADD R6, R27, 0x42 ;  /* 0x000000421b067836 */ /* 0x000fe40000000000 */
[----:B------:R-:W-:-:S04]  /*0500*/  IMAD.WIDE R28, R29, 0x4, R12 ;  /* 0x000000041d1c7825 */ /* 0x000fc800078e020c */
[----:B---3--:R-:W-:Y:S01]  /*0510*/  IMAD.MOV.U32 R5, RZ, RZ, RZ ;  /* 0x000000ffff057224 */ /* 0x008fe200078e00ff */
[----:B------:R3:W5:Y:S01]  /*0520*/  @!P1 LDG.E.EL R3, desc[UR4][R28.64] ;  /* 0x000000041c039981 */ /* 0x000762000c2e1900 */
[----:B------:R-:W-:Y:S01]  /*0530*/  IMAD.WIDE R20, R6, 0x4, R12 ;  /* 0x0000000406147825 */ /* 0x000fe200078e020c */
[----:B------:R-:W-:-:S03]  /*0540*/  HFMA2.MMA R6, -RZ, RZ, 0, 0 ;  /* 0x00000000ff067435 */ /* 0x000fc600000001ff */
[----:B0-----:R-:W-:Y:S01]  /*0550*/  VIADD R17, R2, 0x80 ;  /* 0x0000008002117836 */ /* 0x001fe20000000000 */
[----:B------:R0:W5:Y:S01]  /*0560*/  @!P0 LDG.E.EL R5, desc[UR4][R20.64] ;  /* 0x0000000414058981 */ /* 0x000162000c2e1900 */
[----:B------:R-:W-:Y:S02]  /*0570*/  VIADD R16, R27, 0x80 ;  /* 0x000000801b107836 */ /* 0x000fe40000000000 */
[----:B-1----:R-:W-:-:S04]  /*0580*/  IMAD.WIDE R14, R17, 0x4, R12 ;  /* 0x00000004110e7825 */ /* 0x002fc800078e020c */
[----:B------:R-:W-:Y:S01]  /*0590*/  IMAD.MOV.U32 R4, RZ, RZ, RZ ;  /* 0x000000ffff047224 */ /* 0x000fe200078e00ff */
[----:B------:R1:W5:Y:S01]  /*05a0*/  @!P1 LDG.E.EL R6, desc[UR4][R14.64] ;  /* 0x000000040e069981 */ /* 0x000362000c2e1900 */
[----:B------:R-:W-:-:S04]  /*05b0*/  IMAD.WIDE R16, R16, 0x4, R12 ;  /* 0x0000000410107825 */ /* 0x000fc800078e020c */
[----:B---3--:R-:W-:Y:S01]  /*05c0*/  VIADD R29, R2, 0x81 ;  /* 0x00000081021d7836 */ /* 0x008fe20000000000 */
[----:B------:R3:W5:Y:S01]  /*05d0*/  @!P0 LDG.E.EL R4, desc[UR4][R16.64] ;  /* 0x0000000410048981 */ /* 0x000762000c2e1900 */
[----:B------:R-:W-:Y:S02]  /*05e0*/  IMAD.MOV.U32 R26, RZ, RZ, RZ ;  /* 0x000000ffff1a7224 */ /* 0x000fe400078e00ff */
[----:B------:R-:W-:-:S04]  /*05f0*/  IMAD.WIDE R28, R29, 0x4, R12 ;  /* 0x000000041d1c7825 */ /* 0x000fc800078e020c */
[----:B0-----:R-:W-:Y:S01]  /*0600*/  VIADD R21, R27, 0x81 ;  /* 0x000000811b157836 */ /* 0x001fe20000000000 */
[----:B------:R-:W5:Y:S01]  /*0610*/  @!P1 LDG.E.EL R26, desc[UR4][R28.64] ;  /* 0x000000041c1a9981 */ /* 0x000f62000c2e1900 */
[----:B-1----:R-:W-:Y:S01]  /*0620*/  VIADD R15, R2, 0x82 ;  /* 0x00000082020f7836 */ /* 0x002fe20000000000 */
[----:B---3--:R-:W-:Y:S01]  /*0630*/  CS2R R16, SRZ ;  /* 0x0000000000107805 */ /* 0x008fe2000001ff00 */
[----:B------:R-:W-:-:S04]  /*0640*/  IMAD.WIDE R20, R21, 0x4, R12 ;  /* 0x0000000415147825 */ /* 0x000fc800078e020c */
[----:B------:R-:W-:Y:S01]  /*0650*/  IMAD.MOV.U32 R2, RZ, RZ, RZ ;  /* 0x000000ffff027224 */ /* 0x000fe200078e00ff */
[----:B------:R-:W3:Y:S01]  /*0660*/  @!P0 LDG.E.EL R17, desc[UR4][R20.64] ;  /* 0x0000000414118981 */ /* 0x000ee2000c2e1900 */
[----:B------:R-:W-:-:S04]  /*0670*/  IMAD.WIDE R14, R15, 0x4, R12 ;  /* 0x000000040f0e7825 */ /* 0x000fc800078e020c */
[----:B------:R-:W-:Y:S01]  /*0680*/  VIADD R27, R27, 0x82 ;  /* 0x000000821b1b7836 */ /* 0x000fe20000000000 */
[----:B------:R-:W3:Y:S03]  /*0690*/  @!P1 LDG.E.EL R2, desc[UR4][R14.64] ;  /* 0x000000040e029981 */ /* 0x000ee6000c2e1900 */
[----:B------:R-:W-:-:S05]  /*06a0*/  IMAD.WIDE R12, R27, 0x4, R12 ;  /* 0x000000041b0c7825 */ /* 0x000fca00078e020c */
[----:B------:R0:W3:Y:S02]  /*06b0*/  @!P0 LDG.E.EL R16, desc[UR4][R12.64] ;  /* 0x000000040c108981 */ /* 0x0000e4000c2e1900 */
[----:B0-----:R-:W0:Y:S01]  /*06c0*/  LDC.64 R12, c[0x0][0x218] ;  /* 0x00008600ff0c7b82 */ /* 0x001e220000000a00 */
[C---:B--2---:R-:W-:Y:S02]  /*06d0*/  FSETP.GT.AND P2, PT, R25.reuse, R0, PT ;  /* 0x000000001900720b */ /* 0x044fe40003f44000 */
[----:B------:R-:W-:Y:S02]  /*06e0*/  FSETP.NAN.AND P5, PT, R25, R25, PT ;  /* 0x000000191900720b */ /* 0x000fe40003fa8000 */
[----:B----4-:R-:W-:Y:S02]  /*06f0*/  FSETP.GT.AND P3, PT, R23, R24, PT ;  /* 0x000000181700720b */ /* 0x010fe40003f64000 */
[----:B-----5:R-:W-:-:S07]  /*0700*/  FSETP.NAN.AND P4, PT, R22, R22, PT ;  /* 0x000000161600720b */ /* 0x020fce0003f88000 */
[----:B------:R-:W-:Y:S02]  /*0710*/  @!P2 FSEL R25, R25, R0, P5 ;  /* 0x000000001919a208 */ /* 0x000fe40002800000 */
[----:B------:R-:W-:Y:S02]  /*0720*/  FSETP.NAN.AND P5, PT, R23, R23, PT ;  /* 0x000000171700720b */ /* 0x000fe40003fa8000 */
[----:B------:R-:W-:Y:S02]  /*0730*/  FSETP.NAN.AND P2, PT, R18, R18, PT ;  /* 0x000000121200720b */ /* 0x000fe40003f48000 */
[----:B------:R-:W-:Y:S02]  /*0740*/  FSETP.GEU.AND P6, PT, R25, R22, PT ;  /* 0x000000161900720b */ /* 0x000fe40003fce000 */
[----:B------:R-:W-:Y:S02]  /*0750*/  @!P3 FSEL R23, R23, R24, P5 ;  /* 0x000000181717b208 */ /* 0x000fe40002800000 */
[----:B------:R-:W-:-:S02]  /*0760*/  FSETP.NAN.AND P3, PT, R19, R19, PT ;  /* 0x000000131300720b */ /* 0x000fc40003f68000 */
[----:B------:R-:W-:Y:S02]  /*0770*/  @!P4 FSEL R22, R22, R25, !P6 ;  /* 0x000000191616c208 */ /* 0x000fe40007000000 */
[----:B------:R-:W-:Y:S02]  /*0780*/  FSETP.GEU.AND P5, PT, R23, R18, PT ;  /* 0x000000121700720b */ /* 0x000fe40003fae000 */
[----:B------:R-:W-:Y:S02]  /*0790*/  FSETP.NAN.AND P4, PT, R7, R7, PT ;  /* 0x000000070700720b */ /* 0x000fe40003f88000 */
[----:B------:R-:W-:Y:S02]  /*07a0*/  @!P2 FSEL R18, R18, R23, !P5 ;  /* 0x000000171212a208 */ /* 0x000fe40006800000 */
[----:B------:R-:W-:Y:S02]  /*07b0*/  FSETP.GEU.AND P5, PT, R22, R19, PT ;  /* 0x000000131600720b */ /* 0x000fe40003fae000 */
[----:B------:R-:W-:-:S02]  /*07c0*/  FSETP.NAN.AND P2, PT, R10, R10, PT ;  /* 0x0000000a0a00720b */ /* 0x000fc40003f48000 */
[----:B------:R-:W-:Y:S02]  /*07d0*/  FSETP.GEU.AND P6, PT, R18, R7, PT ;  /* 0x000000071200720b */ /* 0x000fe40003fce000 */
[----:B------:R-:W-:Y:S02]  /*07e0*/  @!P3 FSEL R19, R19, R22, !P5 ;  /* 0x000000161313b208 */ /* 0x000fe40006800000 */
[----:B------:R-:W-:Y:S02]  /*07f0*/  FSETP.NAN.AND P3, PT, R8, R8, PT ;  /* 0x000000080800720b */ /* 0x000fe40003f68000 */
[----:B------:R-:W-:Y:S02]  /*0800*/  @!P4 FSEL R7, R7, R18, !P6 ;  /* 0x000000120707c208 */ /* 0x000fe40007000000 */
[----:B------:R-:W-:Y:S02]  /*0810*/  FSETP.GEU.AND P5, PT, R19, R10, PT ;  /* 0x0000000a1300720b */ /* 0x000fe40003fae000 */
[----:B------:R-:W-:-:S02]  /*0820*/  FSETP.NAN.AND P4, PT, R3, R3, PT ;  /* 0x000000030300720b */ /* 0x000fc40003f88000 */
[----:B------:R-:W-:Y:S02]  /*0830*/  @!P2 FSEL R10, R10, R19, !P5 ;  /* 0x000000130a0aa208 */ /* 0x000fe40006800000 */
[----:B------:R-:W-:Y:S02]  /*0840*/  FSETP.GEU.AND P5, PT, R7, R8, PT ;  /* 0x000000080700720b */ /* 0x000fe40003fae000 */
[----:B------:R-:W-:Y:S02]  /*0850*/  FSETP.NAN.AND P2, PT, R5, R5, PT ;  /* 0x000000050500720b */ /* 0x000fe40003f48000 */
[----:B------:R-:W-:Y:S02]  /*0860*/  FSETP.GEU.AND P6, PT, R10, R3, PT ;  /* 0x000000030a00720b */ /* 0x000fe40003fce000 */
[----:B------:R-:W-:Y:S02]  /*0870*/  @!P3 FSEL R8, R8, R7, !P5 ;  /* 0x000000070808b208 */ /* 0x000fe40006800000 */
[----:B------:R-:W-:-:S02]  /*0880*/  FSETP.NAN.AND P3, PT, R6, R6, PT ;  /* 0x000000060600720b */ /* 0x000fc40003f68000 */
[----:B------:R-:W-:Y:S02]  /*0890*/  @!P4 FSEL R3, R3, R10, !P6 ;  /* 0x0000000a0303c208 */ /* 0x000fe40007000000 */
[----:B------:R-:W-:Y:S02]  /*08a0*/  FSETP.GEU.AND P5, PT, R8, R5, PT ;  /* 0x000000050800720b */ /* 0x000fe40003fae000 */
[----:B------:R-:W-:Y:S01]  /*08b0*/  FSETP.NAN.AND P4, PT, R4, R4, PT ;  /* 0x000000040400720b */ /* 0x000fe20003f88000 */
[----:B------:R-:W-:Y:S01]  /*08c0*/  IMAD.HI R0, R9, 0x2d76b885, RZ ;  /* 0x2d76b88509007827 */ /* 0x000fe200078e02ff */
[----:B------:R-:W-:Y:S02]  /*08d0*/  @!P2 FSEL R5, R5, R8, !P5 ;  /* 0x000000080505a208 */ /* 0x000fe40006800000 */
[----:B------:R-:W-:Y:S01]  /*08e0*/  FSETP.GEU.AND P5, PT, R3, R6, PT ;  /* 0x000000060300720b */ /* 0x000fe20003fae000 */
[----:B------:R-:W-:Y:S01]  /*08f0*/  IMAD.HI R7, R11, 0x2d76b885, RZ ;  /* 0x2d76b8850b077827 */ /* 0x000fe200078e02ff */
[----:B------:R-:W-:-:S02]  /*0900*/  FSETP.NAN.AND P2, PT, R26, R26, PT ;  /* 0x0000001a1a00720b */ /* 0x000fc40003f48000 */
[----:B------:R-:W-:Y:S02]  /*0910*/  FSETP.GEU.AND P6, PT, R5, R4, PT ;  /* 0x000000040500720b */ /* 0x000fe40003fce000 */
[----:B------:R-:W-:Y:S02]  /*0920*/  @!P3 FSEL R6, R6, R3, !P5 ;  /* 0x000000030606b208 */ /* 0x000fe40006800000 */
[----:B------:R-:W-:Y:S02]  /*0930*/  SHF.R.U32.HI R3, RZ, 0x1f, R0 ;  /* 0x0000001fff037819 */ /* 0x000fe40000011600 */
[----:B------:R-:W-:Y:S02]  /*0940*/  @!P4 FSEL R4, R4, R5, !P6 ;  /* 0x000000050404c208 */ /* 0x000fe40007000000 */
[----:B---3--:R-:W-:Y:S02]  /*0950*/  FSETP.NAN.AND P3, PT, R17, R17, PT ;  /* 0x000000111100720b */ /* 0x008fe40003f68000 */
[----:B------:R-:W-:-:S02]  /*0960*/  SHF.R.U32.HI R8, RZ, 0x1f, R7 ;  /* 0x0000001fff087819 */ /* 0x000fc40000011607 */
[----:B------:R-:W-:Y:S02]  /*0970*/  FSETP.NAN.AND P4, PT, R2, R2, PT ;  /* 0x000000020200720b */ /* 0x000fe40003f88000 */
[----:B------:R-:W-:Y:S02]  /*0980*/  LEA.HI.SX32 R3, R0, R3, 0x17 ;  /* 0x0000000300037211 */ /* 0x000fe400078fbaff */
[----:B------:R-:W-:Y:S02]  /*0990*/  FSETP.GEU.AND P5, PT, R6, R26, PT ;  /* 0x0000001a0600720b */ /* 0x000fe40003fae000 */
[----:B------:R-:W-:Y:S01]  /*09a0*/  LEA.HI.SX32 R7, R7, R8, 0x17 ;  /* 0x0000000807077211 */ /* 0x000fe200078fbaff */
[C---:B------:R-:W-:Y:S01]  /*09b0*/  IMAD R8, R3.reuse, -0xb43, R9 ;  /* 0xfffff4bd03087824 */ /* 0x040fe200078e0209 */
[----:B------:R-:W-:Y:S02]  /*09c0*/  @!P2 FSEL R26, R26, R6, !P5 ;  /* 0x000000061a1aa208 */ /* 0x000fe40006800000 */
[----:B------:R-:W-:Y:S01]  /*09d0*/  FSETP.NAN.AND P2, PT, R16, R16, PT ;  /* 0x000000101000720b */ /* 0x000fe20003f48000 */
[----:B------:R-:W-:Y:S01]  /*09e0*/  IMAD R5, R3, 0x3c10, R8 ;  /* 0x00003c1003057824 */ /* 0x000fe200078e0208 */
[----:B------:R-:W-:-:S02]  /*09f0*/  FSETP.GEU.AND P5, PT, R4, R17, PT ;  /* 0x000000110400720b */ /* 0x000fc40003fae000 */
[----:B------:R-:W-:Y:S01]  /*0a00*/  FSETP.GEU.AND P6, PT, R26, R2, PT ;  /* 0x000000021a00720b */ /* 0x000fe20003fce000 */
[----:B------:R-:W-:Y:S01]  /*0a10*/  IMAD R10, R7, -0xb43, R11 ;  /* 0xfffff4bd070a7824 */ /* 0x000fe200078e020b */
[----:B------:R-:W-:Y:S01]  /*0a20*/  @!P3 FSEL R17, R17, R4, !P5 ;  /* 0x000000041111b208 */ /* 0x000fe20006800000 */
[----:B0-----:R-:W-:Y:S01]  /*0a30*/  IMAD.WIDE R4, R5, 0x4, R12 ;  /* 0x0000000405047825 */ /* 0x001fe200078e020c */
[----:B------:R-:W-:Y:S02]  /*0a40*/  @!P4 SEL R2, R2, R26, !P6 ;  /* 0x0000001a0202c207 */ /* 0x000fe40007000000 */
[----:B------:R-:W-:Y:S01]  /*0a50*/  FSETP.GEU.AND P3, PT, R17, R16, PT ;  /* 0x000000101100720b */ /* 0x000fe20003f6e000 */
[----:B------:R-:W-:Y:S02]  /*0a60*/  IMAD R7, R7, 0x3c10, R10 ;  /* 0x00003c1007077824 */ /* 0x000fe400078e020a */
[----:B------:R0:W-:Y:S01]  /*0a70*/  @!P1 STG.E desc[UR4][R4.64], R2 ;  /* 0x0000000204009986 */ /* 0x0001e2000c101904 */
[----:B------:R-:W-:Y:S01]  /*0a80*/  @!P2 SEL R16, R16, R17, !P3 ;  /* 0x000000111010a207 */ /* 0x000fe20005800000 */
[----:B------:R-:W-:Y:S01]  /*0a90*/  IMAD.WIDE R12, R7, 0x4, R12 ;  /* 0x00000004070c7825 */ /* 0x000fe200078e020c */
[----:B0-----:R-:W-:Y:S07]  /*0aa0*/  @P0 EXIT ;  /* 0x000000000000094d */ /* 0x001fee0003800000 */
[----:B------:R-:W-:Y:S01]  /*0ab0*/  STG.E desc[UR4][R12.64], R16 ;  /* 0x000000100c007986 */ /* 0x000fe2000c101904 */
[----:B------:R-:W-:Y:S05]  /*0ac0*/  EXIT ;  /* 0x000000000000794d */ /* 0x000fea0003800000 */
.L_x_0:
[----:B------:R-:W-:-:S00]  /*0ad0*/  BRA `(.L_x_0) ;  /* 0xfffffffc00fc7947 */ /* 0x000fc0000383ffff */
[----:B------:R-:W-:-:S00]  /*0ae0*/  NOP ;  /* 0x0000000000007918 */ /* 0x000fc00000000000 */
        /* <DEDUP_REMOVED lines=9> */
.L_x_1:


//--------------------- .nv.constant0.triton_poi_fused_max_pool2d_with_indices_0 --------------------------
	.section	.nv.constant0.triton_poi_fused_max_pool2d_with_indices_0,"a",@progbits
	.sectionflags	@""
	.align	4
.nv.constant0.triton_poi_fused_max_pool2d_with_indices_0:
	.zero		548
